	.headerflags	@"EF_CUDA_TEXMODE_UNIFIED EF_CUDA_64BIT_ADDRESS EF_CUDA_ACCELERATORS EF_CUDA_SM90 EF_CUDA_VIRTUAL_SM(EF_CUDA_SM90)"
	.elftype	@"ET_EXEC"


//--------------------- .nv.info                  --------------------------
	.section	.nv.info,"",@"SHT_CUDA_INFO"
	.align	4


	//----- nvinfo : EIATTR_REGCOUNT
	.align		4
        /*0000*/ 	.byte	0x04, 0x2f
        /*0002*/ 	.short	(.L_1 - .L_0)
	.align		4
.L_0:
        /*0004*/ 	.word	index@(triton_poi_fused_convolution_max_pool2d_with_indices_relu_sgn_sub_14)
        /*0008*/ 	.word	0x0000001e


	//----- nvinfo : EIATTR_MIN_STACK_SIZE
	.align		4
.L_1:
        /*000c*/ 	.byte	0x04, 0x12
        /*000e*/ 	.short	(.L_3 - .L_2)
	.align		4
.L_2:
        /*0010*/ 	.word	index@(triton_poi_fused_convolution_max_pool2d_with_indices_relu_sgn_sub_14)
        /*0014*/ 	.word	0x00000000


	//----- nvinfo : EIATTR_FRAME_SIZE
	.align		4
.L_3:
        /*0018*/ 	.byte	0x04, 0x11
        /*001a*/ 	.short	(.L_5 - .L_4)
	.align		4
.L_4:
        /*001c*/ 	.word	index@(triton_poi_fused_convolution_max_pool2d_with_indices_relu_sgn_sub_14)
        /*0020*/ 	.word	0x00000000


	//----- nvinfo : EIATTR_MIN_STACK_SIZE
	.align		4
.L_5:
        /*0024*/ 	.byte	0x04, 0x12
        /*0026*/ 	.short	(.L_7 - .L_6)
	.align		4
.L_6:
        /*0028*/ 	.word	index@(triton_poi_fused_convolution_max_pool2d_with_indices_relu_sgn_sub_14)
        /*002c*/ 	.word	0x00000000
.L_7:


//--------------------- .nv.info.triton_poi_fused_convolution_max_pool2d_with_indices_relu_sgn_sub_14 --------------------------
	.section	.nv.info.triton_poi_fused_convolution_max_pool2d_with_indices_relu_sgn_sub_14,"",@"SHT_CUDA_INFO"
	.sectionflags	@""
	.align	4


	//----- nvinfo : EIATTR_CUDA_API_VERSION
	.align		4
        /*0000*/ 	.byte	0x04, 0x37
        /*0002*/ 	.short	(.L_9 - .L_8)
.L_8:
        /*0004*/ 	.word	0x0000007c


	//----- nvinfo : EIATTR_KPARAM_INFO
	.align		4
.L_9:
        /*0008*/ 	.byte	0x04, 0x17
        /*000a*/ 	.short	(.L_11 - .L_10)
.L_10:
        /*000c*/ 	.word	0x00000000
        /*0010*/ 	.short	0x0004
        /*0012*/ 	.short	0x0020
        /*0014*/ 	.byte	0x00, 0xf0, 0x11, 0x00


	//----- nvinfo : EIATTR_KPARAM_INFO
	.align		4
.L_11:
        /*0018*/ 	.byte	0x04, 0x17
        /*001a*/ 	.short	(.L_13 - .L_12)
.L_12:
        /*001c*/ 	.word	0x00000000
        /*0020*/ 	.short	0x0003
        /*0022*/ 	.short	0x0018
        /*0024*/ 	.byte	0x00, 0xf4, 0x21, 0x00


	//----- nvinfo : EIATTR_KPARAM_INFO
	.align		4
.L_13:
        /*0028*/ 	.byte	0x04, 0x17
        /*002a*/ 	.short	(.L_15 - .L_14)
.L_14:
        /*002c*/ 	.word	0x00000000
        /*0030*/ 	.short	0x0002
        /*0032*/ 	.short	0x0010
        /*0034*/ 	.byte	0x00, 0xf4, 0x21, 0x00


	//----- nvinfo : EIATTR_KPARAM_INFO
	.align		4
.L_15:
        /*0038*/ 	.byte	0x04, 0x17
        /*003a*/ 	.short	(.L_17 - .L_16)
.L_16:
        /*003c*/ 	.word	0x00000000
        /*0040*/ 	.short	0x0001
        /*0042*/ 	.short	0x0008
        /*0044*/ 	.byte	0x00, 0xf4, 0x21, 0x00


	//----- nvinfo : EIATTR_KPARAM_INFO
	.align		4
.L_17:
        /*0048*/ 	.byte	0x04, 0x17
        /*004a*/ 	.short	(.L_19 - .L_18)
.L_18:
        /*004c*/ 	.word	0x00000000
        /*0050*/ 	.short	0x0000
        /*0052*/ 	.short	0x0000
        /*0054*/ 	.byte	0x00, 0xf4, 0x21, 0x00


	//----- nvinfo : EIATTR_SPARSE_MMA_MASK
	.align		4
.L_19:
        /*0058*/ 	.byte	0x03, 0x50
        /*005a*/ 	.short	0x0000


	//----- nvinfo : EIATTR_MAXREG_COUNT
	.align		4
        /*005c*/ 	.byte	0x03, 0x1b
        /*005e*/ 	.short	0x00ff


	//----- nvinfo : EIATTR_EXIT_INSTR_OFFSETS
	.align		4
        /*0060*/ 	.byte	0x04, 0x1c
        /*0062*/ 	.short	(.L_21 - .L_20)


	//   ....[0]....
.L_20:
        /*0064*/ 	.word	0x000008d0


	//----- nvinfo : EIATTR_REQNTID
	.align		4
.L_21:
        /*0068*/ 	.byte	0x04, 0x10
        /*006a*/ 	.short	(.L_23 - .L_22)
.L_22:
        /*006c*/ 	.word	0x00000080
        /*0070*/ 	.word	0x00000001
        /*0074*/ 	.word	0x00000001


	//----- nvinfo : EIATTR_CBANK_PARAM_SIZE
	.align		4
.L_23:
        /*0078*/ 	.byte	0x03, 0x19
        /*007a*/ 	.short	0x0024


	//----- nvinfo : EIATTR_PARAM_CBANK
	.align		4
        /*007c*/ 	.byte	0x04, 0x0a
        /*007e*/ 	.short	(.L_25 - .L_24)
	.align		4
.L_24:
        /*0080*/ 	.word	index@(.nv.constant0.triton_poi_fused_convolution_max_pool2d_with_indices_relu_sgn_sub_14)
        /*0084*/ 	.short	0x0210
        /*0086*/ 	.short	0x0024


	//----- nvinfo : EIATTR_SW_WAR
	.align		4
.L_25:
        /*0088*/ 	.byte	0x04, 0x36
        /*008a*/ 	.short	(.L_27 - .L_26)
.L_26:
        /*008c*/ 	.word	0x00000008
.L_27:


//--------------------- .nv.callgraph             --------------------------
	.section	.nv.callgraph,"",@"SHT_CUDA_CALLGRAPH"
	.align	4
	.sectionentsize	8
	.align		4
        /*0000*/ 	.word	0x00000000
	.align		4
        /*0004*/ 	.word	0xffffffff
	.align		4
        /*0008*/ 	.word	0x00000000
	.align		4
        /*000c*/ 	.word	0xfffffffe
	.align		4
        /*0010*/ 	.word	0x00000000
	.align		4
        /*0014*/ 	.word	0xfffffffd
	.align		4
        /*0018*/ 	.word	0x00000000
	.align		4
        /*001c*/ 	.word	0xfffffffc


//--------------------- .text.triton_poi_fused_convolution_max_pool2d_with_indices_relu_sgn_sub_14 --------------------------
	.section	.text.triton_poi_fused_convolution_max_pool2d_with_indices_relu_sgn_sub_14,"ax",@progbits
	.align	128
        .global         triton_poi_fused_convolution_max_pool2d_with_indices_relu_sgn_sub_14
        .type           triton_poi_fused_convolution_max_pool2d_with_indices_relu_sgn_sub_14,@function
        .size           triton_poi_fused_convolution_max_pool2d_with_indices_relu_sgn_sub_14,(.L_x_1 - triton_poi_fused_convolution_max_pool2d_with_indices_relu_sgn_sub_14)
        .other          triton_poi_fused_convolution_max_pool2d_with_indices_relu_sgn_sub_14,@"STO_CUDA_ENTRY STV_DEFAULT"
triton_poi_fused_convolution_max_pool2d_with_indices_relu_sgn_sub_14:
.text.triton_poi_fused_convolution_max_pool2d_with_indices_relu_sgn_sub_14:
[----:B------:R-:W-:Y:S01]  /*0000*/  LDC R1, c[0x0][0x28] ;  /* 0x00000a00ff017b82 */ /* 0x000fe20000000800 */
[----:B------:R-:W1:Y:S07]  /*0010*/  S2R R0, SR_TID.X ;  /* 0x0000000000007919 */ /* 0x000e6e0000002100 */
[----:B------:R-:W2:Y:S01]  /*0020*/  LDC.64 R8, c[0x0][0x220] ;  /* 0x00008800ff087b82 */ /* 0x000ea20000000a00 */
[----:B------:R-:W-:Y:S01]  /*0030*/  ULDC.64 UR4, c[0x0][0x208] ;  /* 0x0000820000047ab9 */ /* 0x000fe20000000a00 */
[----:B------:R-:W3:Y:S06]  /*0040*/  S2R R3, SR_CTAID.X ;  /* 0x0000000000037919 */ /* 0x000eec0000002500 */
[----:B------:R-:W4:Y:S08]  /*0050*/  LDC.64 R26, c[0x0][0x210] ;  /* 0x00008400ff1a7b82 */ /* 0x000f300000000a00 */
[----:B------:R-:W5:Y:S01]  /*0060*/  LDC.64 R24, c[0x0][0x218] ;  /* 0x00008600ff187b82 */ /* 0x000f620000000a00 */
[----:B-1----:R-:W-:Y:S01]  /*0070*/  IMAD.SHL.U32 R0, R0, 0x4, RZ ;  /* 0x0000000400007824 */ /* 0x002fe200078e00ff */
[----:B---3--:R-:W-:-:S04]  /*0080*/  SHF.R.S32.HI R2, RZ, 0x15, R3 ;  /* 0x00000015ff027819 */ /* 0x008fc80000011403 */
[----:B------:R-:W-:-:S05]  /*0090*/  LOP3.LUT R0, R0, 0x1fc, RZ, 0xc0, !PT ;  /* 0x000001fc00007812 */ /* 0x000fca00078ec0ff */
[----:B------:R-:W-:Y:S01]  /*00a0*/  IMAD R0, R3, 0x400, R0 ;  /* 0x0000040003007824 */ /* 0x000fe200078e0200 */
[----:B------:R-:W-:-:S03]  /*00b0*/  SGXT R3, R2, 0x1 ;  /* 0x000000010203781a */ /* 0x000fc60000000200 */
[----:B----4-:R-:W-:Y:S01]  /*00c0*/  IMAD.WIDE R26, R0, 0x4, R26 ;  /* 0x00000004001a7825 */ /* 0x010fe200078e021a */
[----:B------:R-:W-:-:S04]  /*00d0*/  LEA.HI R3, R3, R0, RZ, 0x7 ;  /* 0x0000000003037211 */ /* 0x000fc800078f38ff */
[----:B------:R-:W-:Y:S01]  /*00e0*/  LOP3.LUT R3, R3, 0xffffff80, RZ, 0xc0, !PT ;  /* 0xffffff8003037812 */ /* 0x000fe200078ec0ff */
[C---:B-----5:R-:W-:Y:S01]  /*00f0*/  IMAD.WIDE R24, R0.reuse, 0x4, R24 ;  /* 0x0000000400187825 */ /* 0x060fe200078e0218 */
[----:B------:R-:W3:Y:S03]  /*0100*/  LDG.E.128 R20, desc[UR4][R26.64] ;  /* 0x000000041a147981 */ /* 0x000ee6000c1e1d00 */
[----:B------:R-:W-:Y:S01]  /*0110*/  IMAD.IADD R3, R0, 0x1, -R3 ;  /* 0x0000000100037824 */ /* 0x000fe200078e0a03 */
[----:B------:R-:W4:Y:S03]  /*0120*/  LDG.E.128 R12, desc[UR4][R24.64] ;  /* 0x00000004180c7981 */ /* 0x000f26000c1e1d00 */
[----:B--2---:R-:W-:Y:S01]  /*0130*/  IMAD.WIDE R8, R3, 0x4, R8 ;  /* 0x0000000403087825 */ /* 0x004fe200078e0208 */
[----:B------:R-:W2:Y:S04]  /*0140*/  LDG.E.128 R4, desc[UR4][R24.64+0x800] ;  /* 0x0008000418047981 */ /* 0x000ea8000c1e1d00 */
[----:B------:R-:W5:Y:S04]  /*0150*/  LDG.E.128 R16, desc[UR4][R26.64+0x800] ;  /* 0x000800041a107981 */ /* 0x000f68000c1e1d00 */
[----:B------:R-:W3:Y:S02]  /*0160*/  LDG.E.EL.128 R8, desc[UR4][R8.64] ;  /* 0x0000000408087981 */ /* 0x000ee4000c2e1d00 */
[----:B---3--:R-:W-:Y:S01]  /*0170*/  FSETP.GEU.AND P4, PT, R11, -R23, PT ;  /* 0x800000170b00720b */ /* 0x008fe20003f8e000 */
[----:B------:R-:W-:Y:S01]  /*0180*/  FADD R23, R23, R11 ;  /* 0x0000000b17177221 */ /* 0x000fe20000000000 */
[----:B----4-:R-:W-:Y:S01]  /*0190*/  FSETP.GEU.AND P0, PT, R15, -R11, PT ;  /* 0x8000000b0f00720b */ /* 0x010fe20003f0e000 */
[----:B------:R-:W-:Y:S01]  /*01a0*/  FADD R15, R11, R15 ;  /* 0x0000000f0b0f7221 */ /* 0x000fe20000000000 */
[----:B------:R-:W-:Y:S01]  /*01b0*/  FSETP.GEU.AND P3, PT, R10, -R22, PT ;  /* 0x800000160a00720b */ /* 0x000fe20003f6e000 */
[----:B------:R-:W-:Y:S01]  /*01c0*/  FADD R22, R22, R10 ;  /* 0x0000000a16167221 */ /* 0x000fe20000000000 */
[----:B------:R-:W-:Y:S01]  /*01d0*/  FSETP.GEU.AND P1, PT, R8, -R20, PT ;  /* 0x800000140800720b */ /* 0x000fe20003f2e000 */
[----:B------:R-:W-:Y:S01]  /*01e0*/  FADD R20, R20, R8 ;  /* 0x0000000814147221 */ /* 0x000fe20000000000 */
[----:B------:R-:W-:-:S02]  /*01f0*/  FSEL R23, R23, RZ, P4 ;  /* 0x000000ff17177208 */ /* 0x000fc40002000000 */
[----:B------:R-:W-:Y:S02]  /*0200*/  FSEL R15, R15, RZ, P0 ;  /* 0x000000ff0f0f7208 */ /* 0x000fe40000000000 */
[----:B------:R-:W-:Y:S01]  /*0210*/  FSETP.GEU.AND P0, PT, R12, -R8, PT ;  /* 0x800000080c00720b */ /* 0x000fe20003f0e000 */
[----:B------:R-:W-:Y:S01]  /*0220*/  FADD R12, R8, R12 ;  /* 0x0000000c080c7221 */ /* 0x000fe20000000000 */
[----:B------:R-:W-:Y:S02]  /*0230*/  FSEL R22, R22, RZ, P3 ;  /* 0x000000ff16167208 */ /* 0x000fe40001800000 */
[----:B------:R-:W-:Y:S01]  /*0240*/  FSETP.GEU.AND P2, PT, R9, -R21, PT ;  /* 0x800000150900720b */ /* 0x000fe20003f4e000 */
[----:B------:R-:W-:Y:S01]  /*0250*/  FADD R21, R21, R9 ;  /* 0x0000000915157221 */ /* 0x000fe20000000000 */
[----:B------:R-:W-:Y:S02]  /*0260*/  FSEL R20, R20, RZ, P1 ;  /* 0x000000ff14147208 */ /* 0x000fe40000800000 */
[----:B------:R-:W-:-:S02]  /*0270*/  FSETP.GT.AND P3, PT, R15, R23, PT ;  /* 0x000000170f00720b */ /* 0x000fc40003f64000 */
[----:B------:R-:W-:Y:S01]  /*0280*/  FSETP.GEU.AND P1, PT, R14, -R10, PT ;  /* 0x8000000a0e00720b */ /* 0x000fe20003f2e000 */
[----:B------:R-:W-:Y:S01]  /*0290*/  FADD R14, R10, R14 ;  /* 0x0000000e0a0e7221 */ /* 0x000fe20000000000 */
[----:B------:R-:W-:Y:S02]  /*02a0*/  FSEL R12, R12, RZ, P0 ;  /* 0x000000ff0c0c7208 */ /* 0x000fe40000000000 */
[----:B------:R-:W-:Y:S02]  /*02b0*/  FSEL R21, R21, RZ, P2 ;  /* 0x000000ff15157208 */ /* 0x000fe40001000000 */
[----:B------:R-:W-:Y:S02]  /*02c0*/  FSETP.GEU.AND P6, PT, R15, R23, PT ;  /* 0x000000170f00720b */ /* 0x000fe40003fce000 */
[----:B------:R-:W-:Y:S02]  /*02d0*/  FSEL R14, R14, RZ, P1 ;  /* 0x000000ff0e0e7208 */ /* 0x000fe40000800000 */
[----:B------:R-:W-:-:S02]  /*02e0*/  FSETP.GT.AND P2, PT, R12, R20, PT ;  /* 0x000000140c00720b */ /* 0x000fc40003f44000 */
[----:B------:R-:W-:Y:S01]  /*02f0*/  FSETP.GEU.AND P5, PT, R13, -R9, PT ;  /* 0x800000090d00720b */ /* 0x000fe20003fae000 */
[----:B------:R-:W-:Y:S01]  /*0300*/  FADD R13, R9, R13 ;  /* 0x0000000d090d7221 */ /* 0x000fe20000000000 */
[----:B------:R-:W-:Y:S01]  /*0310*/  FSETP.GT.AND P4, PT, R15, R23, PT ;  /* 0x000000170f00720b */ /* 0x000fe20003f84000 */
[----:B------:R1:W-:Y:S01]  /*0320*/  STG.E.128 desc[UR4][R26.64], R20 ;  /* 0x000000141a007986 */ /* 0x0003e2000c101d04 */
[CC--:B------:R-:W-:Y:S02]  /*0330*/  FSETP.GT.AND P0, PT, R14.reuse, R22.reuse, PT ;  /* 0x000000160e00720b */ /* 0x0c0fe40003f04000 */
[----:B------:R-:W-:Y:S02]  /*0340*/  FSETP.GEU.AND P1, PT, R14, R22, PT ;  /* 0x000000160e00720b */ /* 0x000fe40003f2e000 */
[----:B------:R-:W-:Y:S02]  /*0350*/  SEL R2, RZ, 0x1, !P4 ;  /* 0x00000001ff027807 */ /* 0x000fe40006000000 */
[----:B------:R-:W-:-:S04]  /*0360*/  FSEL R13, R13, RZ, P5 ;  /* 0x000000ff0d0d7208 */ /* 0x000fc80002800000 */
[CC--:B------:R-:W-:Y:S01]  /*0370*/  FSETP.GT.AND P4, PT, R13.reuse, R21.reuse, PT ;  /* 0x000000150d00720b */ /* 0x0c0fe20003f84000 */
[----:B-1----:R-:W-:Y:S02]  /*0380*/  IMAD.MOV.U32 R22, RZ, RZ, RZ ;  /* 0x000000ffff167224 */ /* 0x002fe400078e00ff */
[----:B------:R-:W-:Y:S01]  /*0390*/  @!P3 IMAD.MOV R22, RZ, RZ, -0x1 ;  /* 0xffffffffff16b424 */ /* 0x000fe200078e02ff */
[----:B------:R-:W-:Y:S01]  /*03a0*/  FSETP.GEU.AND P3, PT, R12, R20, PT ;  /* 0x000000140c00720b */ /* 0x000fe20003f6e000 */
[----:B------:R-:W-:Y:S01]  /*03b0*/  @P6 IMAD.MOV R22, RZ, RZ, R2 ;  /* 0x000000ffff166224 */ /* 0x000fe200078e0202 */
[----:B------:R-:W-:Y:S01]  /*03c0*/  FSETP.GEU.AND P5, PT, R13, R21, PT ;  /* 0x000000150d00720b */ /* 0x000fe20003fae000 */
[----:B------:R-:W-:Y:S01]  /*03d0*/  IMAD.MOV.U32 R20, RZ, RZ, RZ ;  /* 0x000000ffff147224 */ /* 0x000fe200078e00ff */
[----:B--2---:R-:W-:Y:S01]  /*03e0*/  FSETP.GEU.AND P6, PT, R7, -R11, PT ;  /* 0x8000000b0700720b */ /* 0x004fe20003fce000 */
[C---:B------:R-:W-:Y:S01]  /*03f0*/  FADD R21, R11.reuse, R7 ;  /* 0x000000070b157221 */ /* 0x040fe20000000000 */
[----:B------:R-:W-:Y:S01]  /*0400*/  SEL R7, RZ, 0x1, !P2 ;  /* 0x00000001ff077807 */ /* 0x000fe20005000000 */
[----:B------:R-:W-:Y:S01]  /*0410*/  @!P2 IMAD.MOV R20, RZ, RZ, -0x1 ;  /* 0xffffffffff14a424 */ /* 0x000fe200078e02ff */
[----:B-----5:R-:W-:Y:S01]  /*0420*/  FSETP.GEU.AND P2, PT, R11, -R19, PT ;  /* 0x800000130b00720b */ /* 0x020fe20003f4e000 */
[----:B------:R-:W-:Y:S01]  /*0430*/  FADD R19, R19, R11 ;  /* 0x0000000b13137221 */ /* 0x000fe20000000000 */
[----:B------:R-:W-:-:S02]  /*0440*/  SEL R11, RZ, 0x1, !P0 ;  /* 0x00000001ff0b7807 */ /* 0x000fc40004000000 */
[----:B------:R-:W-:Y:S01]  /*0450*/  CS2R R2, SRZ ;  /* 0x0000000000027805 */ /* 0x000fe2000001ff00 */
[----:B------:R-:W-:Y:S01]  /*0460*/  @P3 IMAD.MOV R20, RZ, RZ, R7 ;  /* 0x000000ffff143224 */ /* 0x000fe200078e0207 */
[----:B------:R-:W-:Y:S01]  /*0470*/  SEL R7, RZ, 0x1, !P4 ;  /* 0x00000001ff077807 */ /* 0x000fe20006000000 */
[----:B------:R-:W-:Y:S02]  /*0480*/  @!P0 IMAD.MOV R2, RZ, RZ, -0x1 ;  /* 0xffffffffff028424 */ /* 0x000fe400078e02ff */
[----:B------:R-:W-:Y:S01]  /*0490*/  @P1 IMAD.MOV R2, RZ, RZ, R11 ;  /* 0x000000ffff021224 */ /* 0x000fe200078e020b */
[----:B------:R-:W-:Y:S01]  /*04a0*/  FSETP.GEU.AND P1, PT, R8, -R16, PT ;  /* 0x800000100800720b */ /* 0x000fe20003f2e000 */
[----:B------:R-:W-:Y:S01]  /*04b0*/  FADD R16, R16, R8 ;  /* 0x0000000810107221 */ /* 0x000fe20000000000 */
[----:B------:R-:W-:Y:S01]  /*04c0*/  FSETP.GEU.AND P0, PT, R4, -R8, PT ;  /* 0x800000080400720b */ /* 0x000fe20003f0e000 */
[----:B------:R-:W-:Y:S02]  /*04d0*/  @!P4 IMAD.MOV R3, RZ, RZ, -0x1 ;  /* 0xffffffffff03c424 */ /* 0x000fe400078e02ff */
[----:B------:R-:W-:Y:S01]  /*04e0*/  FADD R8, R8, R4 ;  /* 0x0000000408087221 */ /* 0x000fe20000000000 */
[----:B------:R-:W-:Y:S01]  /*04f0*/  @P5 IMAD.MOV R3, RZ, RZ, R7 ;  /* 0x000000ffff035224 */ /* 0x000fe200078e0207 */
[----:B------:R-:W-:Y:S01]  /*0500*/  FSETP.GEU.AND P5, PT, R10, -R18, PT ;  /* 0x800000120a00720b */ /* 0x000fe20003fae000 */
[----:B------:R-:W-:Y:S01]  /*0510*/  FADD R18, R18, R10 ;  /* 0x0000000a12127221 */ /* 0x000fe20000000000 */
[----:B------:R-:W-:-:S02]  /*0520*/  FSEL R16, R16, RZ, P1 ;  /* 0x000000ff10107208 */ /* 0x000fc40000800000 */
[----:B------:R-:W-:Y:S02]  /*0530*/  FSEL R8, R8, RZ, P0 ;  /* 0x000000ff08087208 */ /* 0x000fe40000000000 */
[----:B------:R-:W-:Y:S01]  /*0540*/  FSETP.GEU.AND P4, PT, R9, -R17, PT ;  /* 0x800000110900720b */ /* 0x000fe20003f8e000 */
[----:B------:R-:W-:Y:S01]  /*0550*/  FADD R17, R17, R9 ;  /* 0x0000000911117221 */ /* 0x000fe20000000000 */
[----:B------:R-:W-:Y:S02]  /*0560*/  FSEL R19, R19, RZ, P2 ;  /* 0x000000ff13137208 */ /* 0x000fe40001000000 */
[----:B------:R-:W-:Y:S02]  /*0570*/  FSEL R18, R18, RZ, P5 ;  /* 0x000000ff12127208 */ /* 0x000fe40002800000 */
[----:B------:R-:W-:Y:S01]  /*0580*/  FSETP.GEU.AND P2, PT, R5, -R9, PT ;  /* 0x800000090500720b */ /* 0x000fe20003f4e000 */
[----:B------:R-:W-:Y:S01]  /*0590*/  FADD R9, R9, R5 ;  /* 0x0000000509097221 */ /* 0x000fe20000000000 */
[----:B------:R-:W-:-:S02]  /*05a0*/  FSETP.GT.AND P5, PT, R8, R16, PT ;  /* 0x000000100800720b */ /* 0x000fc40003fa4000 */
[----:B------:R-:W-:Y:S01]  /*05b0*/  FSETP.GEU.AND P3, PT, R6, -R10, PT ;  /* 0x8000000a0600720b */ /* 0x000fe20003f6e000 */
[----:B------:R-:W-:Y:S01]  /*05c0*/  FADD R6, R10, R6 ;  /* 0x000000060a067221 */ /* 0x000fe20000000000 */
[CC--:B------:R-:W-:Y:S02]  /*05d0*/  FSETP.GEU.AND P1, PT, R8.reuse, R16.reuse, PT ;  /* 0x000000100800720b */ /* 0x0c0fe40003f2e000 */
[----:B------:R-:W-:Y:S02]  /*05e0*/  FSEL R17, R17, RZ, P4 ;  /* 0x000000ff11117208 */ /* 0x000fe40002000000 */
[----:B------:R-:W-:Y:S02]  /*05f0*/  FSEL R9, R9, RZ, P2 ;  /* 0x000000ff09097208 */ /* 0x000fe40001000000 */
[----:B------:R-:W-:Y:S02]  /*0600*/  FSETP.GT.AND P0, PT, R8, R16, PT ;  /* 0x000000100800720b */ /* 0x000fe40003f04000 */
[----:B------:R-:W-:-:S02]  /*0610*/  FSEL R10, R6, RZ, P3 ;  /* 0x000000ff060a7208 */ /* 0x000fc40001800000 */
[CC--:B------:R-:W-:Y:S01]  /*0620*/  FSETP.GT.AND P3, PT, R9.reuse, R17.reuse, PT ;  /* 0x000000110900720b */ /* 0x0c0fe20003f64000 */
[----:B------:R1:W-:Y:S01]  /*0630*/  STG.E.128 desc[UR4][R26.64+0x800], R16 ;  /* 0x000800101a007986 */ /* 0x0003e2000c101d04 */
[CC--:B------:R-:W-:Y:S01]  /*0640*/  FSETP.GEU.AND P2, PT, R9.reuse, R17.reuse, PT ;  /* 0x000000110900720b */ /* 0x0c0fe20003f4e000 */
[----:B------:R-:W-:Y:S02]  /*0650*/  IMAD.MOV.U32 R4, RZ, RZ, R20 ;  /* 0x000000ffff047224 */ /* 0x000fe400078e0014 */
[----:B------:R-:W-:Y:S01]  /*0660*/  IMAD.MOV.U32 R20, RZ, RZ, RZ ;  /* 0x000000ffff147224 */ /* 0x000fe200078e00ff */
[----:B------:R-:W-:Y:S01]  /*0670*/  FSETP.GT.AND P4, PT, R9, R17, PT ;  /* 0x000000110900720b */ /* 0x000fe20003f84000 */
[----:B------:R-:W-:Y:S01]  /*0680*/  @!P5 IMAD.MOV R20, RZ, RZ, -0x1 ;  /* 0xffffffffff14d424 */ /* 0x000fe200078e02ff */
[CC--:B------:R-:W-:Y:S02]  /*0690*/  FSETP.GT.AND P5, PT, R10.reuse, R18.reuse, PT ;  /* 0x000000120a00720b */ /* 0x0c0fe40003fa4000 */
[----:B------:R-:W-:Y:S01]  /*06a0*/  FSEL R11, R21, RZ, P6 ;  /* 0x000000ff150b7208 */ /* 0x000fe20003000000 */
[----:B------:R-:W-:Y:S01]  /*06b0*/  IMAD.MOV.U32 R6, RZ, RZ, R2 ;  /* 0x000000ffff067224 */ /* 0x000fe200078e0002 */
[----:B------:R-:W-:-:S02]  /*06c0*/  FSETP.GT.AND P6, PT, R10, R18, PT ;  /* 0x000000120a00720b */ /* 0x000fc40003fc4000 */
[----:B-1----:R-:W-:Y:S02]  /*06d0*/  SEL R16, RZ, 0x1, !P0 ;  /* 0x00000001ff107807 */ /* 0x002fe40004000000 */
[----:B------:R-:W-:-:S03]  /*06e0*/  FSETP.GEU.AND P0, PT, R10, R18, PT ;  /* 0x000000120a00720b */ /* 0x000fc60003f0e000 */
[----:B------:R-:W-:Y:S01]  /*06f0*/  @P1 IMAD.MOV R20, RZ, RZ, R16 ;  /* 0x000000ffff141224 */ /* 0x000fe200078e0210 */
[----:B------:R-:W-:Y:S01]  /*0700*/  SEL R16, RZ, 0x1, !P4 ;  /* 0x00000001ff107807 */ /* 0x000fe20006000000 */
[----:B------:R-:W-:Y:S01]  /*0710*/  IMAD.MOV.U32 R2, RZ, RZ, RZ ;  /* 0x000000ffff027224 */ /* 0x000fe200078e00ff */
[----:B------:R1:W-:Y:S01]  /*0720*/  I2F.S16 R5, R3 ;  /* 0x0000000300057306 */ /* 0x0003e20000101400 */
[----:B------:R-:W-:Y:S01]  /*0730*/  @!P3 IMAD.MOV R2, RZ, RZ, -0x1 ;  /* 0xffffffffff02b424 */ /* 0x000fe200078e02ff */
[CC--:B------:R-:W-:Y:S01]  /*0740*/  FSETP.GT.AND P1, PT, R11.reuse, R19.reuse, PT ;  /* 0x000000130b00720b */ /* 0x0c0fe20003f24000 */
[----:B------:R-:W-:Y:S01]  /*0750*/  @P2 IMAD.MOV R2, RZ, RZ, R16 ;  /* 0x000000ffff022224 */ /* 0x000fe200078e0210 */
[----:B------:R-:W-:Y:S01]  /*0760*/  FSETP.GEU.AND P3, PT, R11, R19, PT ;  /* 0x000000130b00720b */ /* 0x000fe20003f6e000 */
[----:B------:R-:W-:Y:S01]  /*0770*/  IMAD.MOV.U32 R21, RZ, RZ, RZ ;  /* 0x000000ffff157224 */ /* 0x000fe200078e00ff */
[----:B-1----:R-:W-:Y:S01]  /*0780*/  SEL R3, RZ, 0x1, !P6 ;  /* 0x00000001ff037807 */ /* 0x002fe20007000000 */
[----:B------:R-:W-:-:S02]  /*0790*/  @!P5 IMAD.MOV R21, RZ, RZ, -0x1 ;  /* 0xffffffffff15d424 */ /* 0x000fc400078e02ff */
[----:B------:R-:W-:Y:S02]  /*07a0*/  IMAD.MOV.U32 R17, RZ, RZ, R2 ;  /* 0x000000ffff117224 */ /* 0x000fe400078e0002 */
[----:B------:R-:W-:Y:S02]  /*07b0*/  @P0 IMAD.MOV R21, RZ, RZ, R3 ;  /* 0x000000ffff150224 */ /* 0x000fe400078e0203 */
[----:B------:R-:W1:Y:S01]  /*07c0*/  LDC.64 R2, c[0x0][0x228] ;  /* 0x00008a00ff027b82 */ /* 0x000e620000000a00 */
[----:B------:R-:W-:Y:S01]  /*07d0*/  SEL R18, RZ, 0x1, !P1 ;  /* 0x00000001ff127807 */ /* 0x000fe20004800000 */
[----:B------:R-:W-:Y:S02]  /*07e0*/  IMAD.MOV.U32 R19, RZ, RZ, RZ ;  /* 0x000000ffff137224 */ /* 0x000fe400078e00ff */
[----:B------:R-:W-:Y:S02]  /*07f0*/  @!P1 IMAD.MOV R19, RZ, RZ, -0x1 ;  /* 0xffffffffff139424 */ /* 0x000fe400078e02ff */
[----:B------:R-:W-:Y:S01]  /*0800*/  @P3 IMAD.MOV R19, RZ, RZ, R18 ;  /* 0x000000ffff133224 */ /* 0x000fe200078e0212 */
[----:B------:R-:W-:Y:S08]  /*0810*/  I2F.S16 R7, R22 ;  /* 0x0000001600077306 */ /* 0x000ff00000101400 */
[----:B------:R-:W-:Y:S08]  /*0820*/  I2F.S16 R4, R4 ;  /* 0x0000000400047306 */ /* 0x000ff00000101400 */
[----:B------:R-:W2:Y:S08]  /*0830*/  I2F.S16 R6, R6 ;  /* 0x0000000600067306 */ /* 0x000eb00000101400 */
[----:B------:R-:W-:Y:S08]  /*0840*/  I2F.S16 R16, R20 ;  /* 0x0000001400107306 */ /* 0x000ff00000101400 */
[----:B------:R-:W-:Y:S08]  /*0850*/  I2F.S16 R17, R17 ;  /* 0x0000001100117306 */ /* 0x000ff00000101400 */
[----:B------:R-:W-:Y:S08]  /*0860*/  I2F.S16 R18, R21 ;  /* 0x0000001500127306 */ /* 0x000ff00000101400 */
[----:B------:R-:W3:Y:S01]  /*0870*/  I2F.S16 R19, R19 ;  /* 0x0000001300137306 */ /* 0x000ee20000101400 */
[----:B-1----:R-:W-:Y:S01]  /*0880*/  IMAD.WIDE R2, R0, 0x4, R2 ;  /* 0x0000000400027825 */ /* 0x002fe200078e0202 */
[----:B------:R-:W-:Y:S04]  /*0890*/  STG.E.128 desc[UR4][R24.64], R12 ;  /* 0x0000000c18007986 */ /* 0x000fe8000c101d04 */
[----:B------:R-:W-:Y:S04]  /*08a0*/  STG.E.128 desc[UR4][R24.64+0x800], R8 ;  /* 0x0008000818007986 */ /* 0x000fe8000c101d04 */
[----:B--2---:R-:W-:Y:S04]  /*08b0*/  STG.E.128 desc[UR4][R2.64], R4 ;  /* 0x0000000402007986 */ /* 0x004fe8000c101d04 */
[----:B---3--:R-:W-:Y:S01]  /*08c0*/  STG.E.128 desc[UR4][R2.64+0x800], R16 ;  /* 0x0008001002007986 */ /* 0x008fe2000c101d04 */
[----:B------:R-:W-:Y:S05]  /*08d0*/  EXIT ;  /* 0x000000000000794d */ /* 0x000fea0003800000 */
.L_x_0:
[----:B------:R-:W-:-:S00]  /*08e0*/  BRA `(.L_x_0) ;  /* 0xfffffffc00fc7947 */ /* 0x000fc0000383ffff */
[----:B------:R-:W-:-:S00]  /*08f0*/  NOP ;  /* 0x0000000000007918 */ /* 0x000fc00000000000 */
        /* <DEDUP_REMOVED lines=8> */
.L_x_1:


//--------------------- .nv.constant0.triton_poi_fused_convolution_max_pool2d_with_indices_relu_sgn_sub_14 --------------------------
	.section	.nv.constant0.triton_poi_fused_convolution_max_pool2d_with_indices_relu_sgn_sub_14,"a",@progbits
	.sectionflags	@""
	.align	4
.nv.constant0.triton_poi_fused_convolution_max_pool2d_with_indices_relu_sgn_sub_14:
	.zero		564
